	.version 1.4
	.target sm_13
	// compiled with /usr/local/cuda-5.0/open64/lib//be
	// nvopencc 4.1 built on 2012-09-21

	//-----------------------------------------------------------
	// Compiling kRandom.compute_13.cpp3.i (/tmp/ccBI#.l5M5Eg)
	//-----------------------------------------------------------

	//-----------------------------------------------------------
	// Options:
	//-----------------------------------------------------------
	//  Target:ptx, ISA:sm_13, Endian:little, Pointer Size:64
	//  -O3	(Optimization level)
	//  -g0	(Debug level)
	//  -m2	(Report advisories)
	//-----------------------------------------------------------

	.file	1	"<command-line>"
	.file	2	"kRandom.compute_13.cudafe2.gpu"
	.file	3	"/home/saifmulla/openmm/OpenMM/platforms/cuda/./src/kernels//cudatypes.h"
	.file	4	"/usr/lib/gcc/x86_64-redhat-linux/4.4.7/include/stddef.h"
	.file	5	"/usr/local/cuda-5.0/include/crt/device_runtime.h"
	.file	6	"/usr/local/cuda-5.0/include/host_defines.h"
	.file	7	"/usr/local/cuda-5.0/include/builtin_types.h"
	.file	8	"/usr/local/cuda-5.0/include/device_types.h"
	.file	9	"/usr/local/cuda-5.0/include/driver_types.h"
	.file	10	"/usr/local/cuda-5.0/include/surface_types.h"
	.file	11	"/usr/local/cuda-5.0/include/texture_types.h"
	.file	12	"/usr/local/cuda-5.0/include/vector_types.h"
	.file	13	"/usr/local/cuda-5.0/include/device_launch_parameters.h"
	.file	14	"/usr/local/cuda-5.0/include/crt/storage_class.h"
	.file	15	"/usr/local/cuda-5.0/include/cuComplex.h"
	.file	16	"/usr/local/cuda-5.0/include/cufft.h"
	.file	17	"/home/saifmulla/openmm/OpenMM/platforms/cuda/./src/kernels//kRandom.cu"
	.file	18	"/usr/local/cuda-5.0/include/common_functions.h"
	.file	19	"/usr/local/cuda-5.0/include/math_functions.h"
	.file	20	"/usr/local/cuda-5.0/include/math_constants.h"
	.file	21	"/usr/local/cuda-5.0/include/device_functions.h"
	.file	22	"/usr/local/cuda-5.0/include/sm_11_atomic_functions.h"
	.file	23	"/usr/local/cuda-5.0/include/sm_12_atomic_functions.h"
	.file	24	"/usr/local/cuda-5.0/include/sm_13_double_functions.h"
	.file	25	"/usr/local/cuda-5.0/include/sm_20_atomic_functions.h"
	.file	26	"/usr/local/cuda-5.0/include/sm_35_atomic_functions.h"
	.file	27	"/usr/local/cuda-5.0/include/sm_20_intrinsics.h"
	.file	28	"/usr/local/cuda-5.0/include/sm_30_intrinsics.h"
	.file	29	"/usr/local/cuda-5.0/include/sm_35_intrinsics.h"
	.file	30	"/usr/local/cuda-5.0/include/surface_functions.h"
	.file	31	"/usr/local/cuda-5.0/include/texture_fetch_functions.h"
	.file	32	"/usr/local/cuda-5.0/include/texture_indirect_functions.h"
	.file	33	"/usr/local/cuda-5.0/include/surface_indirect_functions.h"
	.file	34	"/usr/local/cuda-5.0/include/math_functions_dbl_ptx3.h"

	.extern	.shared .align 4 .b8 sRand[];
	.const .align 8 .b8 cSim[1224];

	.entry _Z23kGenerateRandoms_kernelv
	.maxntid 384,1,1
	.maxnctapersm 1
	{
	.reg .u32 %r<128>;
	.reg .u64 %rd<24>;
	.reg .f32 %f<56>;
	.reg .pred %p<5>;
	.loc	17	65	0
$LDWbegin__Z23kGenerateRandoms_kernelv:
	.loc	17	67	0
	cvt.u32.u16 	%r1, %ntid.x;
	cvt.u32.u16 	%r2, %ctaid.x;
	mul.lo.u32 	%r3, %r2, %r1;
	cvt.u32.u16 	%r4, %tid.x;
	add.u32 	%r5, %r3, %r4;
	mov.s32 	%r6, %r5;
	.loc	17	71	0
	cvt.u64.u32 	%rd1, %r5;
	mul.wide.u32 	%rd2, %r5, 16;
	ld.const.u64 	%rd3, [cSim+1192];
	add.u64 	%rd4, %rd2, %rd3;
	ld.global.v4.u32 	{%r7,%r8,%r9,%r10}, [%rd4+0];
	ld.const.u32 	%r11, [cSim+1212];
	setp.ge.u32 	%p1, %r5, %r11;
	@%p1 bra 	$Lt_0_2306;
	mov.u64 	%rd5, sRand;
	cvt.u32.u16 	%r12, %nctaid.x;
	mul.lo.u32 	%r13, %r12, %r1;
	cvt.s64.u32 	%rd6, %r13;
	cvt.u64.u32 	%rd7, %r4;
	mul.wide.u32 	%rd8, %r4, 12;
	add.u64 	%rd9, %rd5, %rd8;
	ld.const.u64 	%rd10, [cSim+1176];
	add.u64 	%rd11, %rd2, %rd10;
	mul.wide.u32 	%rd12, %r13, 16;
	ld.const.u64 	%rd13, [cSim+1184];
	mul.lo.u64 	%rd14, %rd1, 8;
	add.u64 	%rd15, %rd13, %rd14;
	mul.wide.u32 	%rd16, %r13, 8;
	add.u32 	%r14, %r4, %r1;
	cvt.u64.u32 	%rd17, %r14;
	mul.wide.u32 	%rd18, %r14, 12;
	add.u64 	%rd19, %rd5, %rd18;
	mov.u32 	%r15, 0;
$Lt_0_2818:
 //<loop> Loop body line 71, nesting depth: 1, estimated iterations: unknown
	mov.s32 	%r16, %r4;
	mov.s32 	%r17, 0;
$Lt_0_3586:
 //<loop> Loop body line 71, nesting depth: 1, iterations: 2
	.loc	17	87	0
	mov.s32 	%r18, %r10;
	shr.u32 	%r19, %r18, 3;
	shr.u32 	%r20, %r9, 2;
	add.u32 	%r21, %r19, %r20;
	shr.u32 	%r22, %r15, 2;
	add.u32 	%r23, %r21, %r22;
	.loc	17	88	0
	add.u32 	%r24, %r18, %r18;
	add.u32 	%r25, %r9, %r15;
	add.u32 	%r26, %r24, %r25;
	.loc	17	91	0
	shr.u32 	%r27, %r23, 30;
	.loc	21	2397	0
	shl.b32 	%r28, %r8, 13;
	xor.b32 	%r29, %r28, %r8;
	shr.u32 	%r30, %r29, 17;
	xor.b32 	%r31, %r29, %r30;
	shl.b32 	%r32, %r31, 5;
	xor.b32 	%r33, %r31, %r32;
	mul.lo.u32 	%r34, %r7, 69069;
	add.u32 	%r35, %r33, %r34;
	add.u32 	%r36, %r26, %r35;
	add.u32 	%r37, %r36, 1;
	mov.u32 	%r38, 1;
	max.u32 	%r39, %r37, %r38;
	cvt.rn.f32.u32 	%f1, %r39;
	mov.f32 	%f2, 0f4f800000;     	// 4.29497e+09
	div.approx.f32 	%f3, %f1, %f2;
	.loc	17	98	0
	shr.u32 	%r40, %r26, 3;
	shr.u32 	%r41, %r18, 2;
	add.u32 	%r42, %r40, %r41;
	.loc	17	99	0
	add.u32 	%r43, %r26, %r26;
	add.u32 	%r44, %r18, %r27;
	add.u32 	%r45, %r43, %r44;
	.loc	17	102	0
	shr.u32 	%r46, %r42, 30;
	.loc	17	109	0
	cvt.u64.u32 	%rd20, %r16;
	mul.wide.u32 	%rd21, %r16, 12;
	add.u64 	%rd22, %rd5, %rd21;
	shl.b32 	%r47, %r33, 13;
	xor.b32 	%r48, %r33, %r47;
	shr.u32 	%r49, %r48, 17;
	xor.b32 	%r50, %r48, %r49;
	shl.b32 	%r51, %r50, 5;
	xor.b32 	%r52, %r50, %r51;
	mul.lo.u32 	%r53, %r7, 475559465;
	add.u32 	%r54, %r52, %r53;
	add.u32 	%r55, %r45, %r54;
	add.u32 	%r56, %r55, 69070;
	cvt.rn.f32.u32 	%f4, %r56;
	mov.f32 	%f5, 0f4f800000;     	// 4.29497e+09
	div.approx.f32 	%f6, %f4, %f5;
	mov.f32 	%f7, 0f40c90fdb;     	// 6.28319
	mul.f32 	%f8, %f6, %f7;
	cos.approx.f32 	%f9, %f8;
	lg2.approx.f32 	%f10, %f3;
	mov.f32 	%f11, 0f3f317218;    	// 0.693147
	mul.f32 	%f12, %f10, %f11;
	mov.f32 	%f13, 0fc0000000;    	// -2
	mul.f32 	%f14, %f12, %f13;
	sqrt.approx.f32 	%f15, %f14;
	mul.f32 	%f16, %f9, %f15;
	st.shared.f32 	[%rd22+0], %f16;
	.loc	17	110	0
	shr.u32 	%r57, %r26, 2;
	shr.u32 	%r58, %r45, 3;
	add.u32 	%r59, %r57, %r58;
	.loc	17	111	0
	add.u32 	%r60, %r26, %r46;
	add.u32 	%r61, %r45, %r45;
	add.u32 	%r62, %r60, %r61;
	.loc	17	114	0
	shr.u32 	%r63, %r59, 30;
	.loc	21	2397	0
	shl.b32 	%r64, %r52, 13;
	xor.b32 	%r65, %r52, %r64;
	shr.u32 	%r66, %r65, 17;
	xor.b32 	%r67, %r65, %r66;
	shl.b32 	%r68, %r67, 5;
	xor.b32 	%r69, %r67, %r68;
	mul.lo.u32 	%r70, %r7, -1493191723;
	add.u32 	%r71, %r69, %r70;
	add.u32 	%r72, %r62, %r71;
	add.u32 	%r73, %r72, 475628535;
	mov.u32 	%r74, 1;
	max.u32 	%r75, %r73, %r74;
	cvt.rn.f32.u32 	%f17, %r75;
	mov.f32 	%f18, 0f4f800000;    	// 4.29497e+09
	div.approx.f32 	%f19, %f17, %f18;
	.loc	17	121	0
	shr.u32 	%r76, %r62, 3;
	shr.u32 	%r77, %r45, 2;
	add.u32 	%r78, %r76, %r77;
	.loc	17	122	0
	add.u32 	%r79, %r62, %r62;
	add.u32 	%r80, %r45, %r63;
	add.u32 	%r81, %r79, %r80;
	.loc	17	125	0
	shr.u32 	%r82, %r78, 30;
	.loc	21	2397	0
	shl.b32 	%r83, %r69, 13;
	xor.b32 	%r84, %r69, %r83;
	shr.u32 	%r85, %r84, 17;
	xor.b32 	%r86, %r84, %r85;
	shl.b32 	%r87, %r86, 5;
	xor.b32 	%r88, %r86, %r87;
	mul.lo.u32 	%r89, %r7, 1790562961;
	add.u32 	%r90, %r88, %r89;
	add.u32 	%r91, %r81, %r90;
	sub.u32 	%r92, %r91, 1017563188;
	cvt.rn.f32.u32 	%f20, %r92;
	mov.f32 	%f21, 0f4f800000;    	// 4.29497e+09
	div.approx.f32 	%f22, %f20, %f21;
	.loc	17	129	0
	shl.b32 	%r93, %r88, 13;
	xor.b32 	%r94, %r88, %r93;
	.loc	17	132	0
	mov.f32 	%f23, 0f40c90fdb;    	// 6.28319
	mul.f32 	%f24, %f22, %f23;
	cos.approx.f32 	%f25, %f24;
	lg2.approx.f32 	%f26, %f19;
	mov.f32 	%f27, 0f3f317218;    	// 0.693147
	mul.f32 	%f28, %f26, %f27;
	mov.f32 	%f29, 0fc0000000;    	// -2
	mul.f32 	%f30, %f28, %f29;
	sqrt.approx.f32 	%f31, %f30;
	mul.f32 	%f32, %f25, %f31;
	st.shared.f32 	[%rd22+4], %f32;
	.loc	17	133	0
	shr.u32 	%r95, %r81, 3;
	shr.u32 	%r96, %r62, 2;
	add.u32 	%r97, %r95, %r96;
	.loc	17	134	0
	add.u32 	%r98, %r81, %r81;
	add.u32 	%r99, %r62, %r82;
	add.u32 	%r100, %r98, %r99;
	.loc	17	137	0
	shr.u32 	%r101, %r97, 30;
	.loc	21	2397	0
	shr.u32 	%r102, %r94, 17;
	xor.b32 	%r103, %r102, %r94;
	shl.b32 	%r104, %r103, 5;
	xor.b32 	%r105, %r103, %r104;
	mul.lo.u32 	%r106, %r7, -1190135011;
	add.u32 	%r107, %r105, %r106;
	add.u32 	%r108, %r100, %r107;
	add.u32 	%r109, %r108, 772999773;
	mov.u32 	%r110, 1;
	max.u32 	%r111, %r109, %r110;
	cvt.rn.f32.u32 	%f33, %r111;
	mov.f32 	%f34, 0f4f800000;    	// 4.29497e+09
	div.approx.f32 	%f35, %f33, %f34;
	.loc	17	139	0
	mul.lo.u32 	%r112, %r7, -55996615;
	sub.u32 	%r7, %r112, 417135238;
	.loc	17	142	0
	shl.b32 	%r113, %r105, 13;
	xor.b32 	%r114, %r105, %r113;
	shr.u32 	%r115, %r114, 17;
	xor.b32 	%r116, %r114, %r115;
	shl.b32 	%r117, %r116, 5;
	xor.b32 	%r8, %r116, %r117;
	.loc	17	144	0
	shr.u32 	%r118, %r100, 3;
	shr.u32 	%r119, %r81, 2;
	add.u32 	%r120, %r118, %r119;
	.loc	17	145	0
	add.u32 	%r121, %r100, %r100;
	add.u32 	%r122, %r81, %r101;
	add.u32 	%r123, %r121, %r122;
	.loc	17	146	0
	mov.s32 	%r9, %r100;
	.loc	17	147	0
	mov.s32 	%r10, %r123;
	.loc	17	148	0
	shr.u32 	%r15, %r120, 30;
	.loc	17	150	0
	add.u32 	%r124, %r7, %r8;
	add.u32 	%r125, %r123, %r124;
	cvt.rn.f32.u32 	%f36, %r125;
	mov.f32 	%f37, 0f4f800000;    	// 4.29497e+09
	div.approx.f32 	%f38, %f36, %f37;
	mov.f32 	%f39, 0f40c90fdb;    	// 6.28319
	mul.f32 	%f40, %f38, %f39;
	cos.approx.f32 	%f41, %f40;
	lg2.approx.f32 	%f42, %f35;
	mov.f32 	%f43, 0f3f317218;    	// 0.693147
	mul.f32 	%f44, %f42, %f43;
	mov.f32 	%f45, 0fc0000000;    	// -2
	mul.f32 	%f46, %f44, %f45;
	sqrt.approx.f32 	%f47, %f46;
	mul.f32 	%f48, %f41, %f47;
	st.shared.f32 	[%rd22+8], %f48;
	add.s32 	%r17, %r17, 1;
	add.u32 	%r16, %r16, %r1;
	mov.u32 	%r126, 2;
	setp.ne.s32 	%p2, %r17, %r126;
	@%p2 bra 	$Lt_0_3586;
	.loc	17	159	0
	ld.shared.f32 	%f49, [%rd9+0];
	ld.shared.f32 	%f50, [%rd9+4];
	ld.shared.f32 	%f51, [%rd9+8];
	ld.shared.f32 	%f52, [%rd19+0];
	st.global.v4.f32 	[%rd11+0], {%f49,%f50,%f51,%f52};
	.loc	17	162	0
	ld.shared.f32 	%f53, [%rd19+4];
	ld.shared.f32 	%f54, [%rd19+8];
	st.global.v2.f32 	[%rd15+0], {%f53,%f54};
	.loc	17	164	0
	add.u32 	%r6, %r13, %r6;
	add.u64 	%rd15, %rd15, %rd16;
	add.u64 	%rd11, %rd11, %rd12;
	setp.lt.u32 	%p3, %r6, %r11;
	@%p3 bra 	$Lt_0_2818;
$Lt_0_2306:
	st.global.v4.u32 	[%rd4+0], {%r7,%r8,%r9,%r10};
	.loc	17	171	0
	exit;
$LDWend__Z23kGenerateRandoms_kernelv:
	} // _Z23kGenerateRandoms_kernelv
	.global .align 8 .b8 _ZTVN10__cxxabiv117__class_type_infoE[8];
	.global .align 8 .b8 _ZTVN10__cxxabiv120__si_class_type_infoE[8];
	.global .align 8 .b8 _ZTVSt9exception[40] = {0,0,0,0,0,0,0,0,0,0,0,0,0,0,0,0,0,0,0,0,0,0,0,0,0,0,0,0,0,0,0,0,0,0,0,0,0,0,0,0};
	.global .align 8 .b8 _ZTVN6OpenMM15OpenMMExceptionE[40] = {0,0,0,0,0,0,0,0,0,0,0,0,0,0,0,0,0,0,0,0,0,0,0,0,0,0,0,0,0,0,0,0,0,0,0,0,0,0,0,0};



// ===== COMPILED SASS (sm_100) =====

	.target	sm_100

	.elftype	@"ET_EXEC"


//--------------------- .note.nv.tkinfo           --------------------------
	.section	.note.nv.tkinfo,"",@"SHT_NOTE"
	.sectionflags	@"SHF_NOTE_NV_TKINFO"
	.tkinfo
        /*0018*/ 	.word	0x00000002
        /*0030*/ 	.string	""
        /*0030*/ 	.string	"ptxas"
        /*0030*/ 	.string	"Cuda compilation tools, release 13.0, V13.0.88"
        /*0030*/ 	.string	"Build cuda_13.0.r13.0/compiler.36424714_0"
        /*0030*/ 	.string	"-arch sm_100 "



//--------------------- .note.nv.cuinfo           --------------------------
	.section	.note.nv.cuinfo,"",@"SHT_NOTE"
	.sectionflags	@"SHF_NOTE_NV_CUINFO"
        /*0018*/ 	.short	0x0002
        /*001a*/ 	.short	0x000d
        /*001c*/ 	.short	0x0082
	.zero		2


//--------------------- .nv.info                  --------------------------
	.section	.nv.info,"",@"SHT_CUDA_INFO"
	.align	4


	//----- nvinfo : EIATTR_REGCOUNT
	.align		4
        /*0000*/ 	.byte	0x04, 0x2f
        /*0002*/ 	.short	(.L_6 - .L_5)
	.align		4
.L_5:
        /*0004*/ 	.word	index@(_Z23kGenerateRandoms_kernelv)
        /*0008*/ 	.word	0x00000020


	//----- nvinfo : EIATTR_FRAME_SIZE
	.align		4
.L_6:
        /*000c*/ 	.byte	0x04, 0x11
        /*000e*/ 	.short	(.L_8 - .L_7)
	.align		4
.L_7:
        /*0010*/ 	.word	index@(_Z23kGenerateRandoms_kernelv)
        /*0014*/ 	.word	0x00000000


	//----- nvinfo : EIATTR_MIN_STACK_SIZE
	.align		4
.L_8:
        /*0018*/ 	.byte	0x04, 0x12
        /*001a*/ 	.short	(.L_10 - .L_9)
	.align		4
.L_9:
        /*001c*/ 	.word	index@(_Z23kGenerateRandoms_kernelv)
        /*0020*/ 	.word	0x00000000
.L_10:


//--------------------- .nv.compat                --------------------------
	.section	.nv.compat,"",@"SHT_CUDA_COMPAT_INFO"
	.align	4
        /*0000*/ 	.byte	0x02, 0x09, 0x00, 0x00, 0x02, 0x02, 0x01, 0x00, 0x02, 0x05, 0x05, 0x00, 0x03, 0x07, 0x01, 0x01
        /*0010*/ 	.byte	0x02, 0x03, 0x00, 0x00, 0x02, 0x06, 0x01, 0x00, 0x04, 0x0b, 0x08, 0x00, 0x09, 0x00, 0x00, 0x00
        /*0020*/ 	.byte	0x00, 0x00, 0x00, 0x00


//--------------------- .nv.info._Z23kGenerateRandoms_kernelv --------------------------
	.section	.nv.info._Z23kGenerateRandoms_kernelv,"",@"SHT_CUDA_INFO"
	.sectionflags	@""
	.align	4


	//----- nvinfo : EIATTR_CUDA_API_VERSION
	.align		4
        /*0000*/ 	.byte	0x04, 0x37
        /*0002*/ 	.short	(.L_12 - .L_11)
.L_11:
        /*0004*/ 	.word	0x00000082


	//----- nvinfo : EIATTR_SPARSE_MMA_MASK
	.align		4
.L_12:
        /*0008*/ 	.byte	0x03, 0x50
        /*000a*/ 	.short	0x0000


	//----- nvinfo : EIATTR_MAXREG_COUNT
	.align		4
        /*000c*/ 	.byte	0x03, 0x1b
        /*000e*/ 	.short	0x00a8


	//----- nvinfo : EIATTR_MERCURY_ISA_VERSION
	.align		4
        /*0010*/ 	.byte	0x03, 0x5f
        /*0012*/ 	.short	0x0101


	//----- nvinfo : EIATTR_VRC_CTA_INIT_COUNT
	.align		4
        /*0014*/ 	.byte	0x02, 0x4a
	.zero		1
	.zero		1


	//----- nvinfo : EIATTR_EXIT_INSTR_OFFSETS
	.align		4
        /*0018*/ 	.byte	0x04, 0x1c
        /*001a*/ 	.short	(.L_14 - .L_13)


	//   ....[0]....
.L_13:
        /*001c*/ 	.word	0x000011a0


	//----- nvinfo : EIATTR_MAX_THREADS
	.align		4
.L_14:
        /*0020*/ 	.byte	0x04, 0x05
        /*0022*/ 	.short	(.L_16 - .L_15)
.L_15:
        /*0024*/ 	.word	0x00000180
        /*0028*/ 	.word	0x00000001
        /*002c*/ 	.word	0x00000001


	//----- nvinfo : EIATTR_CRS_STACK_SIZE
	.align		4
.L_16:
        /*0030*/ 	.byte	0x04, 0x1e
        /*0032*/ 	.short	(.L_18 - .L_17)
.L_17:
        /*0034*/ 	.word	0x00000000


	//----- nvinfo : EIATTR_SW_WAR
	.align		4
.L_18:
        /*0038*/ 	.byte	0x04, 0x36
        /*003a*/ 	.short	(.L_20 - .L_19)
.L_19:
        /*003c*/ 	.word	0x00000008
.L_20:


//--------------------- .nv.callgraph             --------------------------
	.section	.nv.callgraph,"",@"SHT_CUDA_CALLGRAPH"
	.align	4
	.sectionentsize	8
	.align		4
        /*0000*/ 	.word	0x00000000
	.align		4
        /*0004*/ 	.word	0xffffffff
	.align		4
        /*0008*/ 	.word	0x00000000
	.align		4
        /*000c*/ 	.word	0xfffffffe
	.align		4
        /*0010*/ 	.word	0x00000000
	.align		4
        /*0014*/ 	.word	0xfffffffd
	.align		4
        /*0018*/ 	.word	0x00000000
	.align		4
        /*001c*/ 	.word	0xfffffffc


//--------------------- .nv.constant3             --------------------------
	.section	.nv.constant3,"a",@progbits
	.align	8
.nv.constant3:
	.type		cSim,@object
	.size		cSim,(.L_0 - cSim)
cSim:
	.zero		1224
.L_0:


//--------------------- .nv.constant4             --------------------------
	.section	.nv.constant4,"a",@progbits
	.align	8
	.align		8
.nv.constant4:
        /*0000*/ 	.dword	_ZTVN10__cxxabiv117__class_type_infoE
	.align		8
        /*0008*/ 	.dword	_ZTVN10__cxxabiv120__si_class_type_infoE
	.align		8
        /*0010*/ 	.dword	_ZTVSt9exception
	.align		8
        /*0018*/ 	.dword	_ZTVN6OpenMM15OpenMMExceptionE


//--------------------- .text._Z23kGenerateRandoms_kernelv --------------------------
	.section	.text._Z23kGenerateRandoms_kernelv,"ax",@progbits
	.align	128
.text._Z23kGenerateRandoms_kernelv:
        .type           _Z23kGenerateRandoms_kernelv,@function
        .size           _Z23kGenerateRandoms_kernelv,(.L_x_4 - _Z23kGenerateRandoms_kernelv)
        .other          _Z23kGenerateRandoms_kernelv,@"STO_CUDA_ENTRY STV_DEFAULT"
_Z23kGenerateRandoms_kernelv:
[----:B------:R-:W-:Y:S01]  /*0000*/  LDC R1, c[0x0][0x37c] ;  /* 0x0000df00ff017b82 */ /* 0x000fe20000000800 */
[----:B------:R-:W0:Y:S01]  /*0010*/  S2R R0, SR_CTAID.X ;  /* 0x0000000000007919 */ /* 0x000e220000002500 */
[----:B------:R-:W1:Y:S06]  /*0020*/  LDCU UR5, c[0x0][0x360] ;  /* 0x00006c00ff0577ac */ /* 0x000e6c0008000800 */
[----:B------:R-:W2:Y:S01]  /*0030*/  LDC.64 R2, c[0x3][0x4a8] ;  /* 0x00c12a00ff027b82 */ /* 0x000ea20000000a00 */
[----:B------:R-:W3:Y:S01]  /*0040*/  S2R R9, SR_TID.X ;  /* 0x0000000000097919 */ /* 0x000ee20000002100 */
[----:B------:R-:W4:Y:S01]  /*0050*/  LDCU.64 UR6, c[0x0][0x358] ;  /* 0x00006b00ff0677ac */ /* 0x000f220008000a00 */
[----:B------:R-:W4:Y:S01]  /*0060*/  LDCU UR8, c[0x3][0x4bc] ;  /* 0x00c09780ff0877ac */ /* 0x000f220008000800 */
[----:B-1----:R-:W-:Y:S01]  /*0070*/  ULOP3.LUT UR5, UR5, 0xffff, URZ, 0xc0, !UPT ;  /* 0x0000ffff05057892 */ /* 0x002fe2000f8ec0ff */
[----:B0-----:R-:W-:-:S02]  /*0080*/  LOP3.LUT R0, R0, 0xffff, RZ, 0xc0, !PT ;  /* 0x0000ffff00007812 */ /* 0x001fc400078ec0ff */
[----:B---3--:R-:W-:-:S05]  /*0090*/  LOP3.LUT R9, R9, 0xffff, RZ, 0xc0, !PT ;  /* 0x0000ffff09097812 */ /* 0x008fca00078ec0ff */
[----:B------:R-:W-:-:S04]  /*00a0*/  IMAD R16, R0, UR5, R9 ;  /* 0x0000000500107c24 */ /* 0x000fc8000f8e0209 */
[----:B--2---:R-:W-:-:S05]  /*00b0*/  IMAD.WIDE.U32 R2, R16, 0x10, R2 ;  /* 0x0000001010027825 */ /* 0x004fca00078e0002 */
[----:B----4-:R0:W5:Y:S01]  /*00c0*/  LDG.E.128 R4, desc[UR6][R2.64] ;  /* 0x0000000602047981 */ /* 0x010162000c1e1d00 */
[----:B------:R-:W-:Y:S01]  /*00d0*/  ISETP.GE.U32.AND P0, PT, R16, UR8, PT ;  /* 0x0000000810007c0c */ /* 0x000fe2000bf06070 */
[----:B------:R-:W-:-:S12]  /*00e0*/  BSSY.RECONVERGENT B0, `(.L_x_0) ;  /* 0x000010a000007945 */ /* 0x000fd80003800200 */
[----:B0-----:R-:W-:Y:S05]  /*00f0*/  @P0 BRA `(.L_x_1) ;  /* 0x0000001000200947 */ /* 0x001fea0003800000 */
[----:B------:R-:W0:Y:S01]  /*0100*/  S2R R11, SR_CgaCtaId ;  /* 0x00000000000b7919 */ /* 0x000e220000008800 */
[----:B------:R-:W1:Y:S01]  /*0110*/  LDC R15, c[0x0][0x370] ;  /* 0x0000dc00ff0f7b82 */ /* 0x000e620000000800 */
[----:B------:R-:W-:Y:S01]  /*0120*/  MOV R0, 0x400 ;  /* 0x0000040000007802 */ /* 0x000fe20000000f00 */
[----:B------:R-:W-:Y:S01]  /*0130*/  UMOV UR4, URZ ;  /* 0x000000ff00047c82 */ /* 0x000fe20008000000 */
[----:B------:R-:W-:-:S05]  /*0140*/  IMAD.MOV.U32 R23, RZ, RZ, RZ ;  /* 0x000000ffff177224 */ /* 0x000fca00078e00ff */
[----:B------:R-:W2:Y:S08]  /*0150*/  LDC.64 R18, c[0x3][0x4a0] ;  /* 0x00c12800ff127b82 */ /* 0x000eb00000000a00 */
[----:B------:R-:W3:Y:S01]  /*0160*/  LDC.64 R12, c[0x3][0x498] ;  /* 0x00c12600ff0c7b82 */ /* 0x000ee20000000a00 */
[----:B-1----:R-:W-:-:S05]  /*0170*/  LOP3.LUT R15, R15, 0xffff, RZ, 0xc0, !PT ;  /* 0x0000ffff0f0f7812 */ /* 0x002fca00078ec0ff */
[----:B------:R-:W-:Y:S01]  /*0180*/  IMAD R15, R15, UR5, RZ ;  /* 0x000000050f0f7c24 */ /* 0x000fe2000f8e02ff */
[----:B0-----:R-:W-:Y:S01]  /*0190*/  LEA R14, R11, R0, 0x18 ;  /* 0x000000000b0e7211 */ /* 0x001fe200078ec0ff */
[----:B------:R-:W-:Y:S02]  /*01a0*/  VIADD R11, R9, UR5 ;  /* 0x00000005090b7c36 */ /* 0x000fe40008000000 */
[----:B--2---:R-:W-:-:S04]  /*01b0*/  IMAD.WIDE.U32 R18, R16, 0x8, R18 ;  /* 0x0000000810127825 */ /* 0x004fc800078e0012 */
[--C-:B------:R-:W-:Y:S02]  /*01c0*/  IMAD R0, R9, 0xc, R14.reuse ;  /* 0x0000000c09007824 */ /* 0x100fe400078e020e */
[----:B------:R-:W-:Y:S02]  /*01d0*/  IMAD R14, R11, 0xc, R14 ;  /* 0x0000000c0b0e7824 */ /* 0x000fe400078e020e */
[----:B------:R-:W-:Y:S02]  /*01e0*/  VIADD R17, R19, UR4 ;  /* 0x0000000413117c36 */ /* 0x000fe40008000000 */
[----:B---3--:R-:W-:-:S07]  /*01f0*/  IMAD.WIDE.U32 R12, R16, 0x10, R12 ;  /* 0x00000010100c7825 */ /* 0x008fce00078e000c */
.L_x_2:
[----:B-----5:R-:W-:Y:S01]  /*0200*/  IMAD.SHL.U32 R8, R5, 0x2000, RZ ;  /* 0x0000200005087824 */ /* 0x020fe200078e00ff */
[----:B------:R-:W-:Y:S01]  /*0210*/  SHF.R.U32.HI R10, RZ, 0x2, R6 ;  /* 0x00000002ff0a7819 */ /* 0x000fe20000011606 */
[----:B------:R-:W-:-:S03]  /*0220*/  IMAD.IADD R16, R15, 0x1, R16 ;  /* 0x000000010f107824 */ /* 0x000fc600078e0210 */
[----:B------:R-:W-:Y:S02]  /*0230*/  LOP3.LUT R8, R8, R5, RZ, 0x3c, !PT ;  /* 0x0000000508087212 */ /* 0x000fe400078e3cff */
[----:B------:R-:W-:Y:S02]  /*0240*/  LEA.HI R10, R7, R10, RZ, 0x1d ;  /* 0x0000000a070a7211 */ /* 0x000fe400078fe8ff */
[----:B------:R-:W-:Y:S02]  /*0250*/  SHF.R.U32.HI R5, RZ, 0x11, R8 ;  /* 0x00000011ff057819 */ /* 0x000fe40000011608 */
[----:B------:R-:W-:Y:S02]  /*0260*/  LEA.HI R10, R23, R10, RZ, 0x1e ;  /* 0x0000000a170a7211 */ /* 0x000fe400078ff0ff */
[----:B------:R-:W-:Y:S02]  /*0270*/  LOP3.LUT R5, R8, R5, RZ, 0x3c, !PT ;  /* 0x0000000508057212 */ /* 0x000fe400078e3cff */
[----:B------:R-:W-:-:S02]  /*0280*/  LEA.HI R22, R10, R7, RZ, 0x2 ;  /* 0x000000070a167211 */ /* 0x000fc400078f10ff */
[----:B------:R-:W-:Y:S01]  /*0290*/  ISETP.GE.U32.AND P0, PT, R16, UR8, PT ;  /* 0x0000000810007c0c */ /* 0x000fe2000bf06070 */
[----:B------:R-:W-:-:S05]  /*02a0*/  IMAD.SHL.U32 R8, R5, 0x20, RZ ;  /* 0x0000002005087824 */ /* 0x000fca00078e00ff */
[----:B------:R-:W-:-:S05]  /*02b0*/  LOP3.LUT R5, R5, R8, RZ, 0x3c, !PT ;  /* 0x0000000805057212 */ /* 0x000fca00078e3cff */
[----:B------:R-:W-:Y:S02]  /*02c0*/  IMAD.SHL.U32 R8, R5, 0x2000, RZ ;  /* 0x0000200005087824 */ /* 0x000fe400078e00ff */
[----:B------:R-:W-:-:S03]  /*02d0*/  IMAD R20, R4, 0x10dcd, R5 ;  /* 0x00010dcd04147824 */ /* 0x000fc600078e0205 */
[----:B------:R-:W-:-:S04]  /*02e0*/  LOP3.LUT R8, R5, R8, RZ, 0x3c, !PT ;  /* 0x0000000805087212 */ /* 0x000fc800078e3cff */
[----:B------:R-:W-:-:S04]  /*02f0*/  SHF.R.U32.HI R9, RZ, 0x11, R8 ;  /* 0x00000011ff097819 */ /* 0x000fc80000011608 */
[----:B------:R-:W-:-:S05]  /*0300*/  LOP3.LUT R9, R8, R9, RZ, 0x3c, !PT ;  /* 0x0000000908097212 */ /* 0x000fca00078e3cff */
[----:B------:R-:W-:-:S05]  /*0310*/  IMAD.SHL.U32 R8, R9, 0x20, RZ ;  /* 0x0000002009087824 */ /* 0x000fca00078e00ff */
[----:B------:R-:W-:-:S05]  /*0320*/  LOP3.LUT R27, R9, R8, RZ, 0x3c, !PT ;  /* 0x00000008091b7212 */ /* 0x000fca00078e3cff */
[----:B------:R-:W-:-:S05]  /*0330*/  IMAD.SHL.U32 R8, R27, 0x2000, RZ ;  /* 0x000020001b087824 */ /* 0x000fca00078e00ff */
[----:B------:R-:W-:Y:S01]  /*0340*/  LOP3.LUT R8, R27, R8, RZ, 0x3c, !PT ;  /* 0x000000081b087212 */ /* 0x000fe200078e3cff */
[----:B------:R-:W-:-:S03]  /*0350*/  IMAD R27, R4, 0x1c587629, R27 ;  /* 0x1c587629041b7824 */ /* 0x000fc600078e021b */
[----:B------:R-:W-:-:S04]  /*0360*/  SHF.R.U32.HI R9, RZ, 0x11, R8 ;  /* 0x00000011ff097819 */ /* 0x000fc80000011608 */
[----:B------:R-:W-:-:S05]  /*0370*/  LOP3.LUT R9, R8, R9, RZ, 0x3c, !PT ;  /* 0x0000000908097212 */ /* 0x000fca00078e3cff */
[----:B------:R-:W-:-:S05]  /*0380*/  IMAD.SHL.U32 R8, R9, 0x20, RZ ;  /* 0x0000002009087824 */ /* 0x000fca00078e00ff */
[----:B------:R-:W-:-:S05]  /*0390*/  LOP3.LUT R25, R9, R8, RZ, 0x3c, !PT ;  /* 0x0000000809197212 */ /* 0x000fca00078e3cff */
[----:B------:R-:W-:Y:S02]  /*03a0*/  IMAD.SHL.U32 R8, R25, 0x2000, RZ ;  /* 0x0000200019087824 */ /* 0x000fe400078e00ff */
[----:B------:R-:W-:-:S03]  /*03b0*/  IMAD R26, R4, -0x59004c2b, R25 ;  /* 0xa6ffb3d5041a7824 */ /* 0x000fc600078e0219 */
[----:B------:R-:W-:-:S04]  /*03c0*/  LOP3.LUT R8, R25, R8, RZ, 0x3c, !PT ;  /* 0x0000000819087212 */ /* 0x000fc800078e3cff */
[----:B------:R-:W-:-:S04]  /*03d0*/  SHF.R.U32.HI R9, RZ, 0x11, R8 ;  /* 0x00000011ff097819 */ /* 0x000fc80000011608 */
[----:B------:R-:W-:-:S05]  /*03e0*/  LOP3.LUT R9, R8, R9, RZ, 0x3c, !PT ;  /* 0x0000000908097212 */ /* 0x000fca00078e3cff */
[----:B------:R-:W-:-:S05]  /*03f0*/  IMAD.SHL.U32 R8, R9, 0x20, RZ ;  /* 0x0000002009087824 */ /* 0x000fca00078e00ff */
[----:B------:R-:W-:-:S05]  /*0400*/  LOP3.LUT R19, R9, R8, RZ, 0x3c, !PT ;  /* 0x0000000809137212 */ /* 0x000fca00078e3cff */
[----:B------:R-:W-:-:S05]  /*0410*/  IMAD.SHL.U32 R8, R19, 0x2000, RZ ;  /* 0x0000200013087824 */ /* 0x000fca00078e00ff */
        /* <DEDUP_REMOVED lines=20> */
[----:B------:R-:W-:Y:S01]  /*0560*/  LOP3.LUT R29, R8, R29, RZ, 0x3c, !PT ;  /* 0x0000001d081d7212 */ /* 0x000fe200078e3cff */
[----:B------:R-:W-:-:S04]  /*0570*/  IMAD.IADD R8, R23, 0x1, R6 ;  /* 0x0000000117087824 */ /* 0x000fc800078e0206 */
[----:B------:R-:W-:Y:S01]  /*0580*/  IMAD.SHL.U32 R6, R29, 0x20, RZ ;  /* 0x000000201d067824 */ /* 0x000fe200078e00ff */
[--C-:B------:R-:W-:Y:S02]  /*0590*/  IADD3 R5, PT, PT, R8, R7, R7.reuse ;  /* 0x0000000708057210 */ /* 0x100fe40007ffe007 */
[----:B------:R-:W-:Y:S02]  /*05a0*/  SHF.R.U32.HI R8, RZ, 0x2, R7 ;  /* 0x00000002ff087819 */ /* 0x000fe40000011607 */
[C---:B------:R-:W-:Y:S02]  /*05b0*/  IADD3 R20, PT, PT, R5.reuse, 0x1, R20 ;  /* 0x0000000105147810 */ /* 0x040fe40007ffe014 */
[----:B------:R-:W-:Y:S02]  /*05c0*/  LEA.HI R10, R5, R8, RZ, 0x1d ;  /* 0x00000008050a7211 */ /* 0x000fe400078fe8ff */
[----:B------:R-:W-:Y:S02]  /*05d0*/  VIMNMX.U32 R7, PT, PT, R20, 0x1, !PT ;  /* 0x0000000114077848 */ /* 0x000fe40007fe0000 */
[----:B------:R-:W-:-:S02]  /*05e0*/  LOP3.LUT R29, R29, R6, RZ, 0x3c, !PT ;  /* 0x000000061d1d7212 */ /* 0x000fc400078e3cff */
[----:B------:R-:W-:Y:S02]  /*05f0*/  I2FP.F32.U32 R8, R7 ;  /* 0x0000000700087245 */ /* 0x000fe40000201000 */
[-C--:B------:R-:W-:Y:S01]  /*0600*/  LEA.HI R7, R10, R5.reuse, RZ, 0x2 ;  /* 0x000000050a077211 */ /* 0x080fe200078f10ff */
[C---:B------:R-:W-:Y:S01]  /*0610*/  IMAD.SHL.U32 R6, R29.reuse, 0x2000, RZ ;  /* 0x000020001d067824 */ /* 0x040fe200078e00ff */
[----:B------:R-:W-:Y:S01]  /*0620*/  IADD3 R20, PT, PT, R22, R5, R5 ;  /* 0x0000000516147210 */ /* 0x000fe20007ffe005 */
[----:B------:R-:W-:Y:S01]  /*0630*/  FMUL.FTZ R10, R8, 2.3283064365386962891e-10 ;  /* 0x2f800000080a7820 */ /* 0x000fe20000410000 */
[----:B------:R-:W-:Y:S02]  /*0640*/  IMAD R8, R4, -0x46f004e3, R11 ;  /* 0xb90ffb1d04087824 */ /* 0x000fe400078e020b */
[--C-:B------:R-:W-:Y:S02]  /*0650*/  SHF.R.U32.HI R22, RZ, 0x3, R20.reuse ;  /* 0x00000003ff167819 */ /* 0x100fe40000011614 */
[----:B------:R-:W-:Y:S01]  /*0660*/  LOP3.LUT R6, R29, R6, RZ, 0x3c, !PT ;  /* 0x000000061d067212 */ /* 0x000fe200078e3cff */
[----:B------:R-:W0:Y:S01]  /*0670*/  MUFU.LG2 R10, R10 ;  /* 0x0000000a000a7308 */ /* 0x000e220000000c00 */
[----:B------:R-:W-:Y:S01]  /*0680*/  LEA.HI R23, R5, R22, RZ, 0x1e ;  /* 0x0000001605177211 */ /* 0x000fe200078ff0ff */
[----:B------:R-:W-:Y:S01]  /*0690*/  IMAD.MOV.U32 R5, RZ, RZ, -0x35670c7 ;  /* 0xfca98f39ff057424 */ /* 0x000fe200078e00ff */
[----:B------:R-:W-:-:S02]  /*06a0*/  IADD3 R7, PT, PT, R7, R20, R20 ;  /* 0x0000001407077210 */ /* 0x000fc40007ffe014 */
[----:B------:R-:W-:Y:S02]  /*06b0*/  SHF.R.U32.HI R22, RZ, 0x2, R20 ;  /* 0x00000002ff167819 */ /* 0x000fe40000011614 */
[----:B------:R-:W-:Y:S02]  /*06c0*/  SHF.R.U32.HI R24, RZ, 0x11, R6 ;  /* 0x00000011ff187819 */ /* 0x000fe40000011606 */
[----:B------:R-:W-:Y:S02]  /*06d0*/  LEA.HI R22, R7, R22, RZ, 0x1d ;  /* 0x0000001607167211 */ /* 0x000fe400078fe8ff */
[----:B------:R-:W-:Y:S02]  /*06e0*/  LEA.HI R28, R23, R20, RZ, 0x2 ;  /* 0x00000014171c7211 */ /* 0x000fe400078f10ff */
[----:B------:R-:W-:Y:S01]  /*06f0*/  LOP3.LUT R24, R6, R24, RZ, 0x3c, !PT ;  /* 0x0000001806187212 */ /* 0x000fe200078e3cff */
[C---:B------:R-:W-:Y:S01]  /*0700*/  IMAD R6, R4.reuse, 0x6ab9d291, R19 ;  /* 0x6ab9d29104067824 */ /* 0x040fe200078e0213 */
[----:B------:R-:W-:Y:S01]  /*0710*/  IADD3 R26, PT, PT, R7, 0x1c5983f7, R26 ;  /* 0x1c5983f7071a7810 */ /* 0x000fe20007ffe01a */
[----:B------:R-:W-:Y:S01]  /*0720*/  IMAD R4, R4, R5, -0x18dcfa86 ;  /* 0xe723057a04047424 */ /* 0x000fe200078e0205 */
[----:B------:R-:W-:Y:S01]  /*0730*/  IADD3 R27, PT, PT, R20, 0x10dce, R27 ;  /* 0x00010dce141b7810 */ /* 0x000fe20007ffe01b */
[----:B------:R-:W-:Y:S01]  /*0740*/  IMAD.SHL.U32 R19, R24, 0x20, RZ ;  /* 0x0000002018137824 */ /* 0x000fe200078e00ff */
[-C--:B------:R-:W-:Y:S01]  /*0750*/  LEA.HI R20, R22, R7.reuse, RZ, 0x2 ;  /* 0x0000000716147211 */ /* 0x080fe200078f10ff */
[----:B0-----:R-:W-:Y:S01]  /*0760*/  FMUL.FTZ R10, R10, 0.69314718246459960938 ;  /* 0x3f3172180a0a7820 */ /* 0x001fe20000410000 */
[----:B------:R-:W-:Y:S01]  /*0770*/  IADD3 R23, PT, PT, R28, R7, R7 ;  /* 0x000000071c177210 */ /* 0x000fe20007ffe007 */
[----:B------:R-:W-:Y:S01]  /*0780*/  IMAD R29, R4, 0x1c587629, R29 ;  /* 0x1c587629041d7824 */ /* 0x000fe200078e021d */
[----:B------:R-:W-:Y:S01]  /*0790*/  SHF.R.U32.HI R22, RZ, 0x2, R7 ;  /* 0x00000002ff167819 */ /* 0x000fe20000011607 */
[----:B------:R-:W-:Y:S01]  /*07a0*/  FMUL.FTZ R11, R10, -2 ;  /* 0xc00000000a0b7820 */ /* 0x000fe20000410000 */
[----:B------:R-:W-:-:S02]  /*07b0*/  VIMNMX.U32 R26, PT, PT, R26, 0x1, !PT ;  /* 0x000000011a1a7848 */ /* 0x000fc40007fe0000 */
[--C-:B------:R-:W-:Y:S02]  /*07c0*/  IADD3 R20, PT, PT, R20, R23, R23.reuse ;  /* 0x0000001714147210 */ /* 0x100fe40007ffe017 */
[----:B------:R-:W-:Y:S01]  /*07d0*/  SHF.R.U32.HI R7, RZ, 0x2, R23 ;  /* 0x00000002ff077819 */ /* 0x000fe20000011617 */
[----:B------:R-:W-:Y:S01]  /*07e0*/  MUFU.SQRT R11, R11 ;  /* 0x0000000b000b7308 */ /* 0x000fe20000002000 */
[----:B------:R-:W-:Y:S02]  /*07f0*/  LEA.HI R22, R23, R22, RZ, 0x1d ;  /* 0x0000001617167211 */ /* 0x000fe400078fe8ff */
[----:B------:R-:W-:Y:S02]  /*0800*/  I2FP.F32.U32 R26, R26 ;  /* 0x0000001a001a7245 */ /* 0x000fe40000201000 */
[----:B------:R-:W-:Y:S02]  /*0810*/  LOP3.LUT R19, R24, R19, RZ, 0x3c, !PT ;  /* 0x0000001318137212 */ /* 0x000fe400078e3cff */
[----:B------:R-:W-:Y:S01]  /*0820*/  I2FP.F32.U32 R27, R27 ;  /* 0x0000001b001b7245 */ /* 0x000fe20000201000 */
[----:B------:R-:W-:Y:S01]  /*0830*/  FMUL.FTZ R10, R26, 2.3283064365386962891e-10 ;  /* 0x2f8000001a0a7820 */ /* 0x000fe20000410000 */
[----:B------:R-:W-:-:S02]  /*0840*/  LEA.HI R24, R20, R7, RZ, 0x1d ;  /* 0x0000000714187211 */ /* 0x000fc400078fe8ff */
[----:B------:R-:W-:Y:S01]  /*0850*/  LEA.HI R7, R22, R23, RZ, 0x2 ;  /* 0x0000001716077211 */ /* 0x000fe200078f10ff */
[----:B------:R-:W-:Y:S01]  /*0860*/  FMUL.FTZ R26, R27, 2.3283064365386962891e-10 ;  /* 0x2f8000001b1a7820 */ /* 0x000fe20000410000 */
[--C-:B------:R-:W-:Y:S01]  /*0870*/  SHF.R.U32.HI R22, RZ, 0x2, R20.reuse ;  /* 0x00000002ff167819 */ /* 0x100fe20000011614 */
[----:B------:R-:W0:Y:S01]  /*0880*/  MUFU.LG2 R10, R10 ;  /* 0x0000000a000a7308 */ /* 0x000e220000000c00 */
[----:B------:R-:W-:Y:S01]  /*0890*/  IADD3 R7, PT, PT, R7, R20, R20 ;  /* 0x0000001407077210 */ /* 0x000fe20007ffe014 */
[----:B------:R-:W-:Y:S01]  /*08a0*/  FMUL.FTZ R26, R26, 6.2831854820251464844 ;  /* 0x40c90fdb1a1a7820 */ /* 0x000fe20000410000 */
[----:B------:R-:W-:Y:S01]  /*08b0*/  IADD3 R27, PT, PT, R20, 0x2e130a5d, R8 ;  /* 0x2e130a5d141b7810 */ /* 0x000fe20007ffe008 */
[----:B------:R-:W-:Y:S01]  /*08c0*/  IMAD.SHL.U32 R8, R19, 0x2000, RZ ;  /* 0x0000200013087824 */ /* 0x000fe200078e00ff */
[----:B------:R-:W-:Y:S02]  /*08d0*/  LEA.HI R25, R7, R22, RZ, 0x1d ;  /* 0x0000001607197211 */ /* 0x000fe400078fe8ff */
[----:B------:R-:W-:-:S02]  /*08e0*/  VIMNMX.U32 R22, PT, PT, R27, 0x1, !PT ;  /* 0x000000011b167848 */ /* 0x000fc40007fe0000 */
[----:B------:R-:W-:Y:S02]  /*08f0*/  SHF.R.U32.HI R24, RZ, 0x1e, R24 ;  /* 0x0000001eff187819 */ /* 0x000fe40000011618 */
[----:B------:R-:W-:Y:S01]  /*0900*/  LOP3.LUT R27, R19, R8, RZ, 0x3c, !PT ;  /* 0x00000008131b7212 */ /* 0x000fe200078e3cff */
[----:B------:R-:W-:Y:S01]  /*0910*/  FMUL.RZ R8, R26, 0.15915493667125701904 ;  /* 0x3e22f9831a087820 */ /* 0x000fe2000040c000 */
[----:B------:R-:W-:Y:S01]  /*0920*/  I2FP.F32.U32 R22, R22 ;  /* 0x0000001600167245 */ /* 0x000fe20000201000 */
[----:B------:R-:W-:Y:S01]  /*0930*/  IMAD.IADD R20, R20, 0x1, R24 ;  /* 0x0000000114147824 */ /* 0x000fe200078e0218 */
[----:B------:R-:W-:Y:S02]  /*0940*/  SHF.R.U32.HI R26, RZ, 0x11, R27 ;  /* 0x00000011ff1a7819 */ /* 0x000fe4000001161b */
[----:B------:R-:W-:Y:S01]  /*0950*/  IADD3 R6, PT, PT, R23, -0x3ca6c834, R6 ;  /* 0xc35937cc17067810 */ /* 0x000fe20007ffe006 */
[----:B0-----:R-:W-:Y:S01]  /*0960*/  FMUL.FTZ R10, R10, 0.69314718246459960938 ;  /* 0x3f3172180a0a7820 */ /* 0x001fe20000410000 */
[----:B------:R-:W-:Y:S01]  /*0970*/  LEA.HI R24, R24, R25, RZ, 0x1e ;  /* 0x0000001918187211 */ /* 0x000fe200078ff0ff */
[----:B------:R-:W-:Y:S01]  /*0980*/  IMAD R25, R4, 0x10dcd, R21 ;  /* 0x00010dcd04197824 */ /* 0x000fe200078e0215 */
[----:B------:R-:W-:Y:S01]  /*0990*/  LOP3.LUT R27, R27, R26, RZ, 0x3c, !PT ;  /* 0x0000001a1b1b7212 */ /* 0x000fe200078e3cff */
[----:B------:R-:W-:Y:S01]  /*09a0*/  FMUL.FTZ R26, R22, 2.3283064365386962891e-10 ;  /* 0x2f800000161a7820 */ /* 0x000fe20000410000 */
[--C-:B------:R-:W-:Y:S01]  /*09b0*/  SHF.R.U32.HI R23, RZ, 0x2, R7.reuse ;  /* 0x00000002ff177819 */ /* 0x100fe20000011607 */
[----:B------:R-:W-:Y:S01]  /*09c0*/  FMUL.FTZ R10, R10, -2 ;  /* 0xc00000000a0a7820 */ /* 0x000fe20000410000 */
[----:B------:R-:W-:Y:S01]  /*09d0*/  IADD3 R22, PT, PT, R20, R7, R7 ;  /* 0x0000000714167210 */ /* 0x000fe20007ffe007 */
[----:B------:R-:W-:Y:S01]  /*09e0*/  MUFU.COS R8, R8 ;  /* 0x0000000800087308 */ /* 0x000fe20000000000 */
[----:B------:R-:W-:-:S02]  /*09f0*/  I2FP.F32.U32 R6, R6 ;  /* 0x0000000600067245 */ /* 0x000fc40000201000 */
[----:B------:R-:W-:Y:S02]  /*0a00*/  LEA.HI R24, R24, R7, RZ, 0x2 ;  /* 0x0000000718187211 */ /* 0x000fe400078f10ff */
[----:B------:R-:W-:Y:S01]  /*0a10*/  LEA.HI R21, R22, R23, RZ, 0x1d ;  /* 0x0000001716157211 */ /* 0x000fe200078fe8ff */
[----:B------:R-:W-:Y:S01]  /*0a20*/  FMUL.FTZ R23, R6, 2.3283064365386962891e-10 ;  /* 0x2f80000006177820 */ /* 0x000fe20000410000 */
[-C--:B------:R-:W-:Y:S01]  /*0a30*/  IADD3 R6, PT, PT, R24, R22.reuse, R22 ;  /* 0x0000001618067210 */ /* 0x080fe20007ffe016 */
[----:B------:R0:W1:Y:S01]  /*0a40*/  MUFU.LG2 R20, R26 ;  /* 0x0000001a00147308 */ /* 0x0000620000000c00 */
[----:B------:R-:W-:Y:S01]  /*0a50*/  IADD3 R28, PT, PT, R22, 0x1, R25 ;  /* 0x00000001161c7810 */ /* 0x000fe20007ffe019 */
[----:B------:R-:W-:Y:S01]  /*0a60*/  FMUL.FTZ R23, R23, 6.2831854820251464844 ;  /* 0x40c90fdb17177820 */ /* 0x000fe20000410000 */
[----:B------:R-:W-:Y:S02]  /*0a70*/  SHF.R.U32.HI R25, RZ, 0x3, R6 ;  /* 0x00000003ff197819 */ /* 0x000fe40000011606 */
[----:B------:R-:W-:Y:S01]  /*0a80*/  VIMNMX.U32 R28, PT, PT, R28, 0x1, !PT ;  /* 0x000000011c1c7848 */ /* 0x000fe20007fe0000 */
[----:B------:R-:W-:Y:S01]  /*0a90*/  FMUL.RZ R23, R23, 0.15915493667125701904 ;  /* 0x3e22f98317177820 */ /* 0x000fe2000040c000 */
[----:B------:R-:W-:Y:S01]  /*0aa0*/  LEA.HI R21, R21, R22, RZ, 0x2 ;  /* 0x0000001615157211 */ /* 0x000fe200078f10ff */
[----:B------:R-:W-:Y:S01]  /*0ab0*/  MUFU.SQRT R10, R10 ;  /* 0x0000000a000a7308 */ /* 0x000fe20000002000 */
[----:B0-----:R-:W-:Y:S01]  /*0ac0*/  IMAD.SHL.U32 R26, R27, 0x20, RZ ;  /* 0x000000201b1a7824 */ /* 0x001fe200078e00ff */
[----:B------:R-:W-:-:S02]  /*0ad0*/  LEA.HI R24, R22, R25, RZ, 0x1e ;  /* 0x0000001916187211 */ /* 0x000fc400078ff0ff */
[----:B------:R-:W-:Y:S01]  /*0ae0*/  I2FP.F32.U32 R22, R28 ;  /* 0x0000001c00167245 */ /* 0x000fe20000201000 */
[----:B------:R-:W-:Y:S01]  /*0af0*/  IMAD R28, R4, -0x59004c2b, R19 ;  /* 0xa6ffb3d5041c7824 */ /* 0x000fe200078e0213 */
[----:B------:R-:W-:Y:S02]  /*0b00*/  LOP3.LUT R27, R27, R26, RZ, 0x3c, !PT ;  /* 0x0000001a1b1b7212 */ /* 0x000fe400078e3cff */
[----:B------:R-:W-:Y:S01]  /*0b10*/  IADD3 R9, PT, PT, R7, R4, R9 ;  /* 0x0000000407097210 */ /* 0x000fe20007ffe009 */
[----:B------:R-:W-:Y:S01]  /*0b20*/  FMUL.FTZ R22, R22, 2.3283064365386962891e-10 ;  /* 0x2f80000016167820 */ /* 0x000fe20000410000 */
[----:B-1----:R-:W-:Y:S01]  /*0b30*/  FMUL.FTZ R20, R20, 0.69314718246459960938 ;  /* 0x3f31721814147820 */ /* 0x002fe20000410000 */
[----:B------:R-:W-:Y:S01]  /*0b40*/  IMAD.SHL.U32 R25, R27, 0x2000, RZ ;  /* 0x000020001b197824 */ /* 0x000fe200078e00ff */
[----:B------:R-:W-:Y:S01]  /*0b50*/  I2FP.F32.U32 R26, R9 ;  /* 0x00000009001a7245 */ /* 0x000fe20000201000 */
[----:B------:R-:W-:Y:S01]  /*0b60*/  MUFU.COS R23, R23 ;  /* 0x0000001700177308 */ /* 0x000fe20000000000 */
[----:B------:R-:W-:Y:S01]  /*0b70*/  IADD3 R7, PT, PT, R21, R6, R6 ;  /* 0x0000000615077210 */ /* 0x000fe20007ffe006 */
[----:B------:R-:W-:Y:S01]  /*0b80*/  FMUL.FTZ R21, R20, -2 ;  /* 0xc000000014157820 */ /* 0x000fe20000410000 */
[----:B------:R-:W-:Y:S01]  /*0b90*/  LOP3.LUT R25, R27, R25, RZ, 0x3c, !PT ;  /* 0x000000191b197212 */ /* 0x000fe200078e3cff */
[----:B------:R-:W-:Y:S01]  /*0ba0*/  FMUL.FTZ R20, R26, 2.3283064365386962891e-10 ;  /* 0x2f8000001a147820 */ /* 0x000fe20000410000 */
[----:B------:R-:W-:-:S02]  /*0bb0*/  IADD3 R19, PT, PT, R7, 0x1c5983f7, R28 ;  /* 0x1c5983f707137810 */ /* 0x000fc40007ffe01c */
[----:B------:R-:W-:Y:S01]  /*0bc0*/  SHF.R.U32.HI R26, RZ, 0x11, R25 ;  /* 0x00000011ff1a7819 */ /* 0x000fe20000011619 */
[----:B------:R0:W1:Y:S01]  /*0bd0*/  MUFU.LG2 R9, R22 ;  /* 0x0000001600097308 */ /* 0x0000620000000c00 */
[----:B------:R-:W-:Y:S01]  /*0be0*/  VIMNMX.U32 R19, PT, PT, R19, 0x1, !PT ;  /* 0x0000000113137848 */ /* 0x000fe20007fe0000 */
[----:B------:R-:W-:Y:S01]  /*0bf0*/  FMUL.FTZ R20, R20, 6.2831854820251464844 ;  /* 0x40c90fdb14147820 */ /* 0x000fe20000410000 */
[----:B------:R-:W-:Y:S02]  /*0c00*/  LOP3.LUT R25, R26, R25, RZ, 0x3c, !PT ;  /* 0x000000191a197212 */ /* 0x000fe400078e3cff */
[----:B------:R-:W-:Y:S01]  /*0c10*/  I2FP.F32.U32 R19, R19 ;  /* 0x0000001300137245 */ /* 0x000fe20000201000 */
[----:B------:R-:W-:Y:S01]  /*0c20*/  FMUL.RZ R20, R20, 0.15915493667125701904 ;  /* 0x3e22f98314147820 */ /* 0x000fe2000040c000 */
[----:B------:R-:W-:Y:S01]  /*0c30*/  LEA.HI R24, R24, R6, RZ, 0x2 ;  /* 0x0000000618187211 */ /* 0x000fe200078f10ff */
[----:B------:R-:W-:Y:S01]  /*0c40*/  IMAD.SHL.U32 R26, R25, 0x20, RZ ;  /* 0x00000020191a7824 */ /* 0x000fe200078e00ff */
[----:B0-----:R-:W-:Y:S01]  /*0c50*/  SHF.R.U32.HI R22, RZ, 0x2, R6 ;  /* 0x00000002ff167819 */ /* 0x001fe20000011606 */
[----:B------:R-:W-:Y:S01]  /*0c60*/  FMUL.FTZ R28, R19, 2.3283064365386962891e-10 ;  /* 0x2f800000131c7820 */ /* 0x000fe20000410000 */
[----:B------:R-:W-:Y:S01]  /*0c70*/  IADD3 R6, PT, PT, R6, 0x10dce, R29 ;  /* 0x00010dce06067810 */ /* 0x000fe20007ffe01d */
[----:B------:R-:W-:Y:S01]  /*0c80*/  MUFU.SQRT R21, R21 ;  /* 0x0000001500157308 */ /* 0x000fe20000002000 */
[----:B------:R-:W-:-:S02]  /*0c90*/  LEA.HI R22, R7, R22, RZ, 0x1d ;  /* 0x0000001607167211 */ /* 0x000fc400078fe8ff */
[----:B------:R-:W-:Y:S01]  /*0ca0*/  LOP3.LUT R25, R25, R26, RZ, 0x3c, !PT ;  /* 0x0000001a19197212 */ /* 0x000fe200078e3cff */
[----:B-1----:R-:W-:Y:S01]  /*0cb0*/  FMUL.FTZ R26, R9, 0.69314718246459960938 ;  /* 0x3f317218091a7820 */ /* 0x002fe20000410000 */
[-C--:B------:R-:W-:Y:S02]  /*0cc0*/  LEA.HI R22, R22, R7.reuse, RZ, 0x2 ;  /* 0x0000000716167211 */ /* 0x080fe400078f10ff */
[----:B------:R-:W-:Y:S01]  /*0cd0*/  IADD3 R19, PT, PT, R24, R7, R7 ;  /* 0x0000000718137210 */ /* 0x000fe20007ffe007 */
[----:B------:R-:W-:Y:S01]  /*0ce0*/  IMAD R29, R4, -0x46f004e3, R25 ;  /* 0xb90ffb1d041d7824 */ /* 0x000fe200078e0219 */
[----:B------:R-:W-:Y:S01]  /*0cf0*/  I2FP.F32.U32 R9, R6 ;  /* 0x0000000600097245 */ /* 0x000fe20000201000 */
[----:B------:R0:W1:Y:S01]  /*0d00*/  MUFU.LG2 R24, R28 ;  /* 0x0000001c00187308 */ /* 0x0000620000000c00 */
[----:B------:R-:W-:-:S03]  /*0d10*/  IADD3 R6, PT, PT, R22, R19, R19 ;  /* 0x0000001316067210 */ /* 0x000fc60007ffe013 */
[----:B------:R-:W-:Y:S01]  /*0d20*/  FMUL.FTZ R22, R9, 2.3283064365386962891e-10 ;  /* 0x2f80000009167820 */ /* 0x000fe20000410000 */
[----:B------:R-:W-:-:S03]  /*0d30*/  IADD3 R29, PT, PT, R6, 0x2e130a5d, R29 ;  /* 0x2e130a5d061d7810 */ /* 0x000fc60007ffe01d */
[----:B------:R-:W-:Y:S01]  /*0d40*/  FMUL.FTZ R22, R22, 6.2831854820251464844 ;  /* 0x40c90fdb16167820 */ /* 0x000fe20000410000 */
[----:B0-----:R-:W-:Y:S01]  /*0d50*/  FMUL.FTZ R28, R26, -2 ;  /* 0xc00000001a1c7820 */ /* 0x001fe20000410000 */
[----:B------:R-:W-:Y:S01]  /*0d60*/  IMAD.SHL.U32 R26, R25, 0x2000, RZ ;  /* 0x00002000191a7824 */ /* 0x000fe200078e00ff */
[----:B------:R-:W-:Y:S01]  /*0d70*/  VIMNMX.U32 R29, PT, PT, R29, 0x1, !PT ;  /* 0x000000011d1d7848 */ /* 0x000fe20007fe0000 */
[----:B------:R-:W-:Y:S01]  /*0d80*/  FMUL.RZ R22, R22, 0.15915493667125701904 ;  /* 0x3e22f98316167820 */ /* 0x000fe2000040c000 */
[----:B------:R0:W-:Y:S02]  /*0d90*/  MUFU.SQRT R9, R28 ;  /* 0x0000001c00097308 */ /* 0x0001e40000002000 */
[----:B------:R-:W-:Y:S02]  /*0da0*/  LOP3.LUT R25, R25, R26, RZ, 0x3c, !PT ;  /* 0x0000001a19197212 */ /* 0x000fe400078e3cff */
[----:B------:R-:W-:Y:S01]  /*0db0*/  SHF.R.U32.HI R26, RZ, 0x2, R7 ;  /* 0x00000002ff1a7819 */ /* 0x000fe20000011607 */
[----:B-1----:R-:W-:Y:S01]  /*0dc0*/  FMUL.FTZ R7, R24, 0.69314718246459960938 ;  /* 0x3f31721818077820 */ /* 0x002fe20000410000 */
[----:B------:R-:W-:-:S02]  /*0dd0*/  I2FP.F32.U32 R29, R29 ;  /* 0x0000001d001d7245 */ /* 0x000fc40000201000 */
[----:B------:R-:W-:Y:S01]  /*0de0*/  LEA.HI R26, R19, R26, RZ, 0x1d ;  /* 0x0000001a131a7211 */ /* 0x000fe200078fe8ff */
[C---:B0-----:R-:W-:Y:S01]  /*0df0*/  IMAD R28, R4.reuse, 0x6ab9d291, R27 ;  /* 0x6ab9d291041c7824 */ /* 0x041fe200078e021b */
[----:B------:R-:W0:Y:S01]  /*0e00*/  MUFU.COS R20, R20 ;  /* 0x0000001400147308 */ /* 0x000e220000000000 */
[----:B------:R-:W-:Y:S02]  /*0e10*/  IMAD R4, R4, R5, -0x18dcfa86 ;  /* 0xe723057a04047424 */ /* 0x000fe400078e0205 */
[----:B------:R-:W-:Y:S01]  /*0e20*/  FMUL.FTZ R29, R29, 2.3283064365386962891e-10 ;  /* 0x2f8000001d1d7820 */ /* 0x000fe20000410000 */
[----:B------:R-:W-:Y:S02]  /*0e30*/  IADD3 R27, PT, PT, R19, -0x3ca6c834, R28 ;  /* 0xc35937cc131b7810 */ /* 0x000fe40007ffe01c */
[----:B------:R-:W-:Y:S02]  /*0e40*/  SHF.R.U32.HI R28, RZ, 0x11, R25 ;  /* 0x00000011ff1c7819 */ /* 0x000fe40000011619 */
[----:B------:R-:W-:Y:S01]  /*0e50*/  I2FP.F32.U32 R27, R27 ;  /* 0x0000001b001b7245 */ /* 0x000fe20000201000 */
[----:B------:R1:W2:Y:S01]  /*0e60*/  MUFU.LG2 R24, R29 ;  /* 0x0000001d00187308 */ /* 0x0002a20000000c00 */
[----:B------:R-:W-:Y:S01]  /*0e70*/  LOP3.LUT R28, R25, R28, RZ, 0x3c, !PT ;  /* 0x0000001c191c7212 */ /* 0x000fe200078e3cff */
[----:B------:R-:W-:Y:S01]  /*0e80*/  FMUL.FTZ R25, R7, -2 ;  /* 0xc000000007197820 */ /* 0x000fe20000410000 */
[----:B------:R-:W-:Y:S01]  /*0e90*/  LEA.HI R7, R26, R19, RZ, 0x2 ;  /* 0x000000131a077211 */ /* 0x000fe200078f10ff */
[----:B------:R-:W-:-:S02]  /*0ea0*/  FMUL.FTZ R27, R27, 2.3283064365386962891e-10 ;  /* 0x2f8000001b1b7820 */ /* 0x000fc40000410000 */
[----:B------:R-:W-:Y:S01]  /*0eb0*/  IMAD.SHL.U32 R5, R28, 0x20, RZ ;  /* 0x000000201c057824 */ /* 0x000fe200078e00ff */
[----:B------:R-:W-:Y:S01]  /*0ec0*/  IADD3 R7, PT, PT, R7, R6, R6 ;  /* 0x0000000607077210 */ /* 0x000fe20007ffe006 */
[----:B------:R-:W-:Y:S01]  /*0ed0*/  FMUL.FTZ R27, R27, 6.2831854820251464844 ;  /* 0x40c90fdb1b1b7820 */ /* 0x000fe20000410000 */
[----:B------:R-:W3:Y:S01]  /*0ee0*/  MUFU.COS R22, R22 ;  /* 0x0000001600167308 */ /* 0x000ee20000000000 */
[----:B-1----:R-:W-:Y:S01]  /*0ef0*/  FMUL.FTZ R29, R8, R11 ;  /* 0x0000000b081d7220 */ /* 0x002fe20000410000 */
[----:B------:R-:W-:Y:S01]  /*0f00*/  LOP3.LUT R5, R28, R5, RZ, 0x3c, !PT ;  /* 0x000000051c057212 */ /* 0x000fe200078e3cff */
[----:B------:R-:W-:Y:S01]  /*0f10*/  FMUL.RZ R26, R27, 0.15915493667125701904 ;  /* 0x3e22f9831b1a7820 */ /* 0x000fe2000040c000 */
[----:B------:R-:W-:Y:S01]  /*0f20*/  FMUL.FTZ R28, R23, R10 ;  /* 0x0000000a171c7220 */ /* 0x000fe20000410000 */
[----:B0-----:R-:W-:Y:S01]  /*0f30*/  FMUL.FTZ R11, R20, R21 ;  /* 0x00000015140b7220 */ /* 0x001fe20000410000 */
[----:B------:R-:W-:Y:S01]  /*0f40*/  IADD3 R27, PT, PT, R7, R4, R5 ;  /* 0x00000004071b7210 */ /* 0x000fe20007ffe005 */
[----:B------:R-:W-:Y:S01]  /*0f50*/  STS [R0], R29 ;  /* 0x0000001d00007388 */ /* 0x000fe20000000800 */
[----:B--2---:R-:W-:Y:S01]  /*0f60*/  FMUL.FTZ R24, R24, 0.69314718246459960938 ;  /* 0x3f31721818187820 */ /* 0x004fe20000410000 */
[----:B------:R-:W-:Y:S01]  /*0f70*/  MUFU.SQRT R25, R25 ;  /* 0x0000001900197308 */ /* 0x000fe20000002000 */
[----:B------:R-:W-:Y:S01]  /*0f80*/  I2FP.F32.U32 R27, R27 ;  /* 0x0000001b001b7245 */ /* 0x000fe20000201000 */
[----:B------:R-:W-:Y:S01]  /*0f90*/  STS [R0+0x4], R28 ;  /* 0x0000041c00007388 */ /* 0x000fe20000000800 */
[----:B------:R-:W-:-:S03]  /*0fa0*/  FMUL.FTZ R24, R24, -2 ;  /* 0xc000000018187820 */ /* 0x000fc60000410000 */
[----:B------:R-:W-:Y:S01]  /*0fb0*/  FMUL.FTZ R27, R27, 2.3283064365386962891e-10 ;  /* 0x2f8000001b1b7820 */ /* 0x000fe20000410000 */
[----:B------:R-:W-:Y:S01]  /*0fc0*/  STS [R0+0x8], R11 ;  /* 0x0000080b00007388 */ /* 0x000fe20000000800 */
[----:B------:R-:W0:Y:S01]  /*0fd0*/  MUFU.COS R26, R26 ;  /* 0x0000001a001a7308 */ /* 0x000e220000000000 */
[----:B---3--:R-:W-:Y:S01]  /*0fe0*/  FMUL.FTZ R23, R22, R9 ;  /* 0x0000000916177220 */ /* 0x008fe20000410000 */
[----:B------:R-:W-:-:S04]  /*0ff0*/  FMUL.FTZ R27, R27, 6.2831854820251464844 ;  /* 0x40c90fdb1b1b7820 */ /* 0x000fc80000410000 */
[----:B------:R-:W-:Y:S01]  /*1000*/  FMUL.RZ R27, R27, 0.15915493667125701904 ;  /* 0x3e22f9831b1b7820 */ /* 0x000fe2000040c000 */
[----:B------:R-:W-:Y:S01]  /*1010*/  STS [R14], R23 ;  /* 0x000000170e007388 */ /* 0x000fe20000000800 */
[----:B------:R-:W-:Y:S03]  /*1020*/  MUFU.SQRT R24, R24 ;  /* 0x0000001800187308 */ /* 0x000fe60000002000 */
[----:B------:R-:W-:Y:S05]  /*1030*/  LDS R11, [R14] ;  /* 0x000000000e0b7984 */ /* 0x000fea0000000800 */
[----:B------:R-:W1:Y:S01]  /*1040*/  MUFU.COS R27, R27 ;  /* 0x0000001b001b7308 */ /* 0x000e620000000000 */
[----:B0-----:R-:W-:-:S05]  /*1050*/  FMUL.FTZ R25, R26, R25 ;  /* 0x000000191a197220 */ /* 0x001fca0000410000 */
[----:B------:R0:W-:Y:S04]  /*1060*/  STS [R14+0x4], R25 ;  /* 0x000004190e007388 */ /* 0x0001e80000000800 */
[----:B------:R-:W-:Y:S01]  /*1070*/  LDS R20, [R14+0x4] ;  /* 0x000004000e147984 */ /* 0x000fe20000000800 */
[----:B0-----:R-:W-:Y:S02]  /*1080*/  IMAD.MOV.U32 R25, RZ, RZ, R17 ;  /* 0x000000ffff197224 */ /* 0x001fe400078e0011 */
[----:B-1----:R-:W-:Y:S01]  /*1090*/  FMUL.FTZ R21, R27, R24 ;  /* 0x000000181b157220 */ /* 0x002fe20000410000 */
[----:B------:R-:W-:Y:S01]  /*10a0*/  IMAD.MOV.U32 R24, RZ, RZ, R18 ;  /* 0x000000ffff187224 */ /* 0x000fe200078e0012 */
[----:B------:R-:W-:-:S03]  /*10b0*/  SHF.R.U32.HI R17, RZ, 0x2, R19 ;  /* 0x00000002ff117819 */ /* 0x000fc60000011613 */
[----:B------:R-:W-:Y:S01]  /*10c0*/  STS [R14+0x8], R21 ;  /* 0x000008150e007388 */ /* 0x000fe20000000800 */
[C---:B------:R-:W-:Y:S01]  /*10d0*/  IMAD.WIDE.U32 R18, R15.reuse, 0x8, R24 ;  /* 0x000000080f127825 */ /* 0x040fe200078e0018 */
[----:B------:R-:W-:Y:S02]  /*10e0*/  LEA.HI R23, R6, R17, RZ, 0x1d ;  /* 0x0000001106177211 */ /* 0x000fe400078fe8ff */
[----:B------:R-:W-:Y:S01]  /*10f0*/  LDS R8, [R0] ;  /* 0x0000000000087984 */ /* 0x000fe20000000800 */
[----:B------:R-:W-:Y:S01]  /*1100*/  IMAD.MOV.U32 R17, RZ, RZ, R19 ;  /* 0x000000ffff117224 */ /* 0x000fe200078e0013 */
[----:B------:R-:W-:Y:S02]  /*1110*/  SHF.R.U32.HI R23, RZ, 0x1e, R23 ;  /* 0x0000001eff177819 */ /* 0x000fe40000011617 */
[----:B------:R-:W-:Y:S04]  /*1120*/  LDS R9, [R0+0x4] ;  /* 0x0000040000097984 */ /* 0x000fe80000000800 */
[----:B------:R-:W0:Y:S04]  /*1130*/  LDS R10, [R0+0x8] ;  /* 0x00000800000a7984 */ /* 0x000e280000000800 */
[----:B0-----:R0:W-:Y:S04]  /*1140*/  STG.E.128 desc[UR6][R12.64], R8 ;  /* 0x000000080c007986 */ /* 0x0011e8000c101d06 */
[----:B------:R1:W-:Y:S01]  /*1150*/  STG.E.64 desc[UR6][R24.64], R20 ;  /* 0x0000001418007986 */ /* 0x0003e2000c101b06 */
[----:B0-----:R-:W-:Y:S01]  /*1160*/  IMAD.WIDE.U32 R12, R15, 0x10, R12 ;  /* 0x000000100f0c7825 */ /* 0x001fe200078e000c */
[----:B-1----:R-:W-:Y:S06]  /*1170*/  @!P0 BRA `(.L_x_2) ;  /* 0xfffffff000208947 */ /* 0x002fec000383ffff */
.L_x_1:
[----:B------:R-:W-:Y:S05]  /*1180*/  BSYNC.RECONVERGENT B0 ;  /* 0x0000000000007941 */ /* 0x000fea0003800200 */
.L_x_0:
[----:B-----5:R-:W-:Y:S01]  /*1190*/  STG.E.128 desc[UR6][R2.64], R4 ;  /* 0x0000000402007986 */ /* 0x020fe2000c101d06 */
[----:B------:R-:W-:Y:S05]  /*11a0*/  EXIT ;  /* 0x000000000000794d */ /* 0x000fea0003800000 */
.L_x_3:
[----:B------:R-:W-:-:S00]  /*11b0*/  BRA `(.L_x_3) ;  /* 0xfffffffc00fc7947 */ /* 0x000fc0000383ffff */
[----:B------:R-:W-:-:S00]  /*11c0*/  NOP ;  /* 0x0000000000007918 */ /* 0x000fc00000000000 */
        /* <DEDUP_REMOVED lines=11> */
.L_x_4:


//--------------------- .nv.global.init           --------------------------
	.section	.nv.global.init,"aw",@progbits
	.align	8
.nv.global.init:
	.type		_ZTVSt9exception,@object
	.size		_ZTVSt9exception,(_ZTVN6OpenMM15OpenMMExceptionE - _ZTVSt9exception)
_ZTVSt9exception:
	.zero		40
	.type		_ZTVN6OpenMM15OpenMMExceptionE,@object
	.size		_ZTVN6OpenMM15OpenMMExceptionE,(.L_4 - _ZTVN6OpenMM15OpenMMExceptionE)
_ZTVN6OpenMM15OpenMMExceptionE:
	.zero		40
.L_4:


//--------------------- .nv.shared._Z23kGenerateRandoms_kernelv --------------------------
	.section	.nv.shared._Z23kGenerateRandoms_kernelv,"aw",@nobits
	.sectionflags	@""
	.align	16
	.zero		1024


//--------------------- .nv.shared.reserved.0     --------------------------
	.section	.nv.shared.reserved.0,"aw",@nobits
	.weak		__nv_reservedSMEM_offset_0_alias
	.size		__nv_reservedSMEM_offset_0_alias, 0, 64
	.other		__nv_reservedSMEM_offset_0_alias,@"STO_CUDA_RESERVED_SHARED STV_DEFAULT"
__nv_reservedSMEM_offset_0_alias:
	.zero		0
	.zero		64


//--------------------- .nv.global                --------------------------
	.section	.nv.global,"aw",@nobits
	.align	8
.nv.global:
	.type		_ZTVN10__cxxabiv117__class_type_infoE,@object
	.size		_ZTVN10__cxxabiv117__class_type_infoE,(_ZTVN10__cxxabiv120__si_class_type_infoE - _ZTVN10__cxxabiv117__class_type_infoE)
_ZTVN10__cxxabiv117__class_type_infoE:
	.zero		8
	.type		_ZTVN10__cxxabiv120__si_class_type_infoE,@object
	.size		_ZTVN10__cxxabiv120__si_class_type_infoE,(.L_2 - _ZTVN10__cxxabiv120__si_class_type_infoE)
_ZTVN10__cxxabiv120__si_class_type_infoE:
	.zero		8
.L_2:


//--------------------- .nv.constant0._Z23kGenerateRandoms_kernelv --------------------------
	.section	.nv.constant0._Z23kGenerateRandoms_kernelv,"a",@progbits
	.sectionflags	@""
	.align	4
.nv.constant0._Z23kGenerateRandoms_kernelv:
	.zero		896


//--------------------- SYMBOLS --------------------------

	.type		.nv.reservedSmem.offset0,@object
	.size		.nv.reservedSmem.offset0,0x4
	.type		.nv.reservedSmem.cap,@object
	.size		.nv.reservedSmem.cap,0x4
